//
// Generated by NVIDIA NVVM Compiler
//
// Compiler Build ID: CL-36424714
// Cuda compilation tools, release 13.0, V13.0.88
// Based on NVVM 20.0.0
//

.version 9.0
.target sm_100
.address_size 64

	// .globl	_Z13addSequentialPKfS0_Pfi

.visible .entry _Z13addSequentialPKfS0_Pfi(
	.param .u64 .ptr .align 1 _Z13addSequentialPKfS0_Pfi_param_0,
	.param .u64 .ptr .align 1 _Z13addSequentialPKfS0_Pfi_param_1,
	.param .u64 .ptr .align 1 _Z13addSequentialPKfS0_Pfi_param_2,
	.param .u32 _Z13addSequentialPKfS0_Pfi_param_3
)
{
	.reg .pred 	%p<12>;
	.reg .b32 	%r<26>;
	.reg .b32 	%f<88>;
	.reg .b64 	%rd<40>;

	ld.param.u64 	%rd22, [_Z13addSequentialPKfS0_Pfi_param_0];
	ld.param.u64 	%rd23, [_Z13addSequentialPKfS0_Pfi_param_1];
	ld.param.u64 	%rd24, [_Z13addSequentialPKfS0_Pfi_param_2];
	ld.param.u32 	%r16, [_Z13addSequentialPKfS0_Pfi_param_3];
	cvta.to.global.u64 	%rd1, %rd24;
	cvta.to.global.u64 	%rd2, %rd23;
	cvta.to.global.u64 	%rd3, %rd22;
	mov.u32 	%r17, %ctaid.x;
	mov.u32 	%r18, %tid.x;
	or.b32  	%r19, %r17, %r18;
	setp.ne.s32 	%p1, %r19, 0;
	setp.lt.s32 	%p2, %r16, 1;
	or.pred  	%p3, %p1, %p2;
	@%p3 bra 	$L__BB0_13;
	and.b32  	%r1, %r16, 15;
	setp.lt.u32 	%p4, %r16, 16;
	mov.b32 	%r23, 0;
	@%p4 bra 	$L__BB0_4;
	and.b32  	%r23, %r16, 2147483632;
	neg.s32 	%r21, %r23;
	add.s64 	%rd36, %rd3, 32;
	add.s64 	%rd35, %rd2, 32;
	add.s64 	%rd34, %rd1, 32;
$L__BB0_3:
	.pragma "nounroll";
	ld.global.f32 	%f1, [%rd36+-32];
	ld.global.f32 	%f2, [%rd35+-32];
	add.f32 	%f3, %f1, %f2;
	st.global.f32 	[%rd34+-32], %f3;
	ld.global.f32 	%f4, [%rd36+-28];
	ld.global.f32 	%f5, [%rd35+-28];
	add.f32 	%f6, %f4, %f5;
	st.global.f32 	[%rd34+-28], %f6;
	ld.global.f32 	%f7, [%rd36+-24];
	ld.global.f32 	%f8, [%rd35+-24];
	add.f32 	%f9, %f7, %f8;
	st.global.f32 	[%rd34+-24], %f9;
	ld.global.f32 	%f10, [%rd36+-20];
	ld.global.f32 	%f11, [%rd35+-20];
	add.f32 	%f12, %f10, %f11;
	st.global.f32 	[%rd34+-20], %f12;
	ld.global.f32 	%f13, [%rd36+-16];
	ld.global.f32 	%f14, [%rd35+-16];
	add.f32 	%f15, %f13, %f14;
	st.global.f32 	[%rd34+-16], %f15;
	ld.global.f32 	%f16, [%rd36+-12];
	ld.global.f32 	%f17, [%rd35+-12];
	add.f32 	%f18, %f16, %f17;
	st.global.f32 	[%rd34+-12], %f18;
	ld.global.f32 	%f19, [%rd36+-8];
	ld.global.f32 	%f20, [%rd35+-8];
	add.f32 	%f21, %f19, %f20;
	st.global.f32 	[%rd34+-8], %f21;
	ld.global.f32 	%f22, [%rd36+-4];
	ld.global.f32 	%f23, [%rd35+-4];
	add.f32 	%f24, %f22, %f23;
	st.global.f32 	[%rd34+-4], %f24;
	ld.global.f32 	%f25, [%rd36];
	ld.global.f32 	%f26, [%rd35];
	add.f32 	%f27, %f25, %f26;
	st.global.f32 	[%rd34], %f27;
	ld.global.f32 	%f28, [%rd36+4];
	ld.global.f32 	%f29, [%rd35+4];
	add.f32 	%f30, %f28, %f29;
	st.global.f32 	[%rd34+4], %f30;
	ld.global.f32 	%f31, [%rd36+8];
	ld.global.f32 	%f32, [%rd35+8];
	add.f32 	%f33, %f31, %f32;
	st.global.f32 	[%rd34+8], %f33;
	ld.global.f32 	%f34, [%rd36+12];
	ld.global.f32 	%f35, [%rd35+12];
	add.f32 	%f36, %f34, %f35;
	st.global.f32 	[%rd34+12], %f36;
	ld.global.f32 	%f37, [%rd36+16];
	ld.global.f32 	%f38, [%rd35+16];
	add.f32 	%f39, %f37, %f38;
	st.global.f32 	[%rd34+16], %f39;
	ld.global.f32 	%f40, [%rd36+20];
	ld.global.f32 	%f41, [%rd35+20];
	add.f32 	%f42, %f40, %f41;
	st.global.f32 	[%rd34+20], %f42;
	ld.global.f32 	%f43, [%rd36+24];
	ld.global.f32 	%f44, [%rd35+24];
	add.f32 	%f45, %f43, %f44;
	st.global.f32 	[%rd34+24], %f45;
	ld.global.f32 	%f46, [%rd36+28];
	ld.global.f32 	%f47, [%rd35+28];
	add.f32 	%f48, %f46, %f47;
	st.global.f32 	[%rd34+28], %f48;
	add.s32 	%r21, %r21, 16;
	add.s64 	%rd36, %rd36, 64;
	add.s64 	%rd35, %rd35, 64;
	add.s64 	%rd34, %rd34, 64;
	setp.ne.s32 	%p5, %r21, 0;
	@%p5 bra 	$L__BB0_3;
$L__BB0_4:
	setp.eq.s32 	%p6, %r1, 0;
	@%p6 bra 	$L__BB0_13;
	and.b32  	%r7, %r16, 7;
	setp.lt.u32 	%p7, %r1, 8;
	@%p7 bra 	$L__BB0_7;
	mul.wide.u32 	%rd25, %r23, 4;
	add.s64 	%rd26, %rd3, %rd25;
	ld.global.f32 	%f49, [%rd26];
	add.s64 	%rd27, %rd2, %rd25;
	ld.global.f32 	%f50, [%rd27];
	add.f32 	%f51, %f49, %f50;
	add.s64 	%rd28, %rd1, %rd25;
	st.global.f32 	[%rd28], %f51;
	ld.global.f32 	%f52, [%rd26+4];
	ld.global.f32 	%f53, [%rd27+4];
	add.f32 	%f54, %f52, %f53;
	st.global.f32 	[%rd28+4], %f54;
	ld.global.f32 	%f55, [%rd26+8];
	ld.global.f32 	%f56, [%rd27+8];
	add.f32 	%f57, %f55, %f56;
	st.global.f32 	[%rd28+8], %f57;
	ld.global.f32 	%f58, [%rd26+12];
	ld.global.f32 	%f59, [%rd27+12];
	add.f32 	%f60, %f58, %f59;
	st.global.f32 	[%rd28+12], %f60;
	ld.global.f32 	%f61, [%rd26+16];
	ld.global.f32 	%f62, [%rd27+16];
	add.f32 	%f63, %f61, %f62;
	st.global.f32 	[%rd28+16], %f63;
	ld.global.f32 	%f64, [%rd26+20];
	ld.global.f32 	%f65, [%rd27+20];
	add.f32 	%f66, %f64, %f65;
	st.global.f32 	[%rd28+20], %f66;
	ld.global.f32 	%f67, [%rd26+24];
	ld.global.f32 	%f68, [%rd27+24];
	add.f32 	%f69, %f67, %f68;
	st.global.f32 	[%rd28+24], %f69;
	ld.global.f32 	%f70, [%rd26+28];
	ld.global.f32 	%f71, [%rd27+28];
	add.f32 	%f72, %f70, %f71;
	st.global.f32 	[%rd28+28], %f72;
	add.s32 	%r23, %r23, 8;
$L__BB0_7:
	setp.eq.s32 	%p8, %r7, 0;
	@%p8 bra 	$L__BB0_13;
	and.b32  	%r10, %r16, 3;
	setp.lt.u32 	%p9, %r7, 4;
	@%p9 bra 	$L__BB0_10;
	mul.wide.u32 	%rd29, %r23, 4;
	add.s64 	%rd30, %rd3, %rd29;
	ld.global.f32 	%f73, [%rd30];
	add.s64 	%rd31, %rd2, %rd29;
	ld.global.f32 	%f74, [%rd31];
	add.f32 	%f75, %f73, %f74;
	add.s64 	%rd32, %rd1, %rd29;
	st.global.f32 	[%rd32], %f75;
	ld.global.f32 	%f76, [%rd30+4];
	ld.global.f32 	%f77, [%rd31+4];
	add.f32 	%f78, %f76, %f77;
	st.global.f32 	[%rd32+4], %f78;
	ld.global.f32 	%f79, [%rd30+8];
	ld.global.f32 	%f80, [%rd31+8];
	add.f32 	%f81, %f79, %f80;
	st.global.f32 	[%rd32+8], %f81;
	ld.global.f32 	%f82, [%rd30+12];
	ld.global.f32 	%f83, [%rd31+12];
	add.f32 	%f84, %f82, %f83;
	st.global.f32 	[%rd32+12], %f84;
	add.s32 	%r23, %r23, 4;
$L__BB0_10:
	setp.eq.s32 	%p10, %r10, 0;
	@%p10 bra 	$L__BB0_13;
	mul.wide.u32 	%rd33, %r23, 4;
	add.s64 	%rd39, %rd1, %rd33;
	add.s64 	%rd38, %rd2, %rd33;
	add.s64 	%rd37, %rd3, %rd33;
	neg.s32 	%r25, %r10;
$L__BB0_12:
	.pragma "nounroll";
	ld.global.f32 	%f85, [%rd37];
	ld.global.f32 	%f86, [%rd38];
	add.f32 	%f87, %f85, %f86;
	st.global.f32 	[%rd39], %f87;
	add.s64 	%rd39, %rd39, 4;
	add.s64 	%rd38, %rd38, 4;
	add.s64 	%rd37, %rd37, 4;
	add.s32 	%r25, %r25, 1;
	setp.ne.s32 	%p11, %r25, 0;
	@%p11 bra 	$L__BB0_12;
$L__BB0_13:
	ret;

}


// ===== COMPILED SASS (sm_100) =====

	.target	sm_100

	.elftype	@"ET_EXEC"


//--------------------- .note.nv.tkinfo           --------------------------
	.section	.note.nv.tkinfo,"",@"SHT_NOTE"
	.sectionflags	@"SHF_NOTE_NV_TKINFO"
	.tkinfo
        /*0018*/ 	.word	0x00000002
        /*0030*/ 	.string	""
        /*0030*/ 	.string	"ptxas"
        /*0030*/ 	.string	"Cuda compilation tools, release 13.0, V13.0.88"
        /*0030*/ 	.string	"Build cuda_13.0.r13.0/compiler.36424714_0"
        /*0030*/ 	.string	"-arch sm_100 -m 64 "



//--------------------- .note.nv.cuinfo           --------------------------
	.section	.note.nv.cuinfo,"",@"SHT_NOTE"
	.sectionflags	@"SHF_NOTE_NV_CUINFO"
        /*0018*/ 	.short	0x0002
        /*001a*/ 	.short	0x0064
        /*001c*/ 	.short	0x0082
	.zero		2


//--------------------- .nv.info                  --------------------------
	.section	.nv.info,"",@"SHT_CUDA_INFO"
	.align	4


	//----- nvinfo : EIATTR_REGCOUNT
	.align		4
        /*0000*/ 	.byte	0x04, 0x2f
        /*0002*/ 	.short	(.L_1 - .L_0)
	.align		4
.L_0:
        /*0004*/ 	.word	index@(_Z13addSequentialPKfS0_Pfi)
        /*0008*/ 	.word	0x00000014


	//----- nvinfo : EIATTR_FRAME_SIZE
	.align		4
.L_1:
        /*000c*/ 	.byte	0x04, 0x11
        /*000e*/ 	.short	(.L_3 - .L_2)
	.align		4
.L_2:
        /*0010*/ 	.word	index@(_Z13addSequentialPKfS0_Pfi)
        /*0014*/ 	.word	0x00000000


	//----- nvinfo : EIATTR_MIN_STACK_SIZE
	.align		4
.L_3:
        /*0018*/ 	.byte	0x04, 0x12
        /*001a*/ 	.short	(.L_5 - .L_4)
	.align		4
.L_4:
        /*001c*/ 	.word	index@(_Z13addSequentialPKfS0_Pfi)
        /*0020*/ 	.word	0x00000000
.L_5:


//--------------------- .nv.compat                --------------------------
	.section	.nv.compat,"",@"SHT_CUDA_COMPAT_INFO"
	.align	4
        /*0000*/ 	.byte	0x02, 0x09, 0x00, 0x00, 0x02, 0x02, 0x01, 0x00, 0x02, 0x05, 0x05, 0x00, 0x03, 0x07, 0x01, 0x01
        /*0010*/ 	.byte	0x02, 0x03, 0x00, 0x00, 0x02, 0x06, 0x01, 0x00, 0x04, 0x0b, 0x08, 0x00, 0x09, 0x00, 0x00, 0x00
        /*0020*/ 	.byte	0x00, 0x00, 0x00, 0x00


//--------------------- .nv.info._Z13addSequentialPKfS0_Pfi --------------------------
	.section	.nv.info._Z13addSequentialPKfS0_Pfi,"",@"SHT_CUDA_INFO"
	.sectionflags	@""
	.align	4


	//----- nvinfo : EIATTR_CUDA_API_VERSION
	.align		4
        /*0000*/ 	.byte	0x04, 0x37
        /*0002*/ 	.short	(.L_7 - .L_6)
.L_6:
        /*0004*/ 	.word	0x00000082


	//----- nvinfo : EIATTR_KPARAM_INFO
	.align		4
.L_7:
        /*0008*/ 	.byte	0x04, 0x17
        /*000a*/ 	.short	(.L_9 - .L_8)
.L_8:
        /*000c*/ 	.word	0x00000000
        /*0010*/ 	.short	0x0003
        /*0012*/ 	.short	0x0018
        /*0014*/ 	.byte	0x00, 0xf0, 0x11, 0x00


	//----- nvinfo : EIATTR_KPARAM_INFO
	.align		4
.L_9:
        /*0018*/ 	.byte	0x04, 0x17
        /*001a*/ 	.short	(.L_11 - .L_10)
.L_10:
        /*001c*/ 	.word	0x00000000
        /*0020*/ 	.short	0x0002
        /*0022*/ 	.short	0x0010
        /*0024*/ 	.byte	0x00, 0xf5, 0x21, 0x00


	//----- nvinfo : EIATTR_KPARAM_INFO
	.align		4
.L_11:
        /*0028*/ 	.byte	0x04, 0x17
        /*002a*/ 	.short	(.L_13 - .L_12)
.L_12:
        /*002c*/ 	.word	0x00000000
        /*0030*/ 	.short	0x0001
        /*0032*/ 	.short	0x0008
        /*0034*/ 	.byte	0x00, 0xf5, 0x21, 0x00


	//----- nvinfo : EIATTR_KPARAM_INFO
	.align		4
.L_13:
        /*0038*/ 	.byte	0x04, 0x17
        /*003a*/ 	.short	(.L_15 - .L_14)
.L_14:
        /*003c*/ 	.word	0x00000000
        /*0040*/ 	.short	0x0000
        /*0042*/ 	.short	0x0000
        /*0044*/ 	.byte	0x00, 0xf5, 0x21, 0x00


	//----- nvinfo : EIATTR_SPARSE_MMA_MASK
	.align		4
.L_15:
        /*0048*/ 	.byte	0x03, 0x50
        /*004a*/ 	.short	0x0000


	//----- nvinfo : EIATTR_MAXREG_COUNT
	.align		4
        /*004c*/ 	.byte	0x03, 0x1b
        /*004e*/ 	.short	0x00ff


	//----- nvinfo : EIATTR_MERCURY_ISA_VERSION
	.align		4
        /*0050*/ 	.byte	0x03, 0x5f
        /*0052*/ 	.short	0x0101


	//----- nvinfo : EIATTR_VRC_CTA_INIT_COUNT
	.align		4
        /*0054*/ 	.byte	0x02, 0x4a
	.zero		1
	.zero		1


	//----- nvinfo : EIATTR_EXIT_INSTR_OFFSETS
	.align		4
        /*0058*/ 	.byte	0x04, 0x1c
        /*005a*/ 	.short	(.L_17 - .L_16)


	//   ....[0]....
.L_16:
        /*005c*/ 	.word	0x00000060


	//   ....[1]....
        /*0060*/ 	.word	0x000006b0


	//   ....[2]....
        /*0064*/ 	.word	0x00000970


	//   ....[3]....
        /*0068*/ 	.word	0x00000b30


	//   ....[4]....
        /*006c*/ 	.word	0x00000d10


	//----- nvinfo : EIATTR_CBANK_PARAM_SIZE
	.align		4
.L_17:
        /*0070*/ 	.byte	0x03, 0x19
        /*0072*/ 	.short	0x001c


	//----- nvinfo : EIATTR_PARAM_CBANK
	.align		4
        /*0074*/ 	.byte	0x04, 0x0a
        /*0076*/ 	.short	(.L_19 - .L_18)
	.align		4
.L_18:
        /*0078*/ 	.word	index@(.nv.constant0._Z13addSequentialPKfS0_Pfi)
        /*007c*/ 	.short	0x0380
        /*007e*/ 	.short	0x001c


	//----- nvinfo : EIATTR_SW_WAR
	.align		4
.L_19:
        /*0080*/ 	.byte	0x04, 0x36
        /*0082*/ 	.short	(.L_21 - .L_20)
.L_20:
        /*0084*/ 	.word	0x00000008
.L_21:


//--------------------- .nv.callgraph             --------------------------
	.section	.nv.callgraph,"",@"SHT_CUDA_CALLGRAPH"
	.align	4
	.sectionentsize	8
	.align		4
        /*0000*/ 	.word	0x00000000
	.align		4
        /*0004*/ 	.word	0xffffffff
	.align		4
        /*0008*/ 	.word	0x00000000
	.align		4
        /*000c*/ 	.word	0xfffffffe
	.align		4
        /*0010*/ 	.word	0x00000000
	.align		4
        /*0014*/ 	.word	0xfffffffd
	.align		4
        /*0018*/ 	.word	0x00000000
	.align		4
        /*001c*/ 	.word	0xfffffffc


//--------------------- .text._Z13addSequentialPKfS0_Pfi --------------------------
	.section	.text._Z13addSequentialPKfS0_Pfi,"ax",@progbits
	.align	128
        .global         _Z13addSequentialPKfS0_Pfi
        .type           _Z13addSequentialPKfS0_Pfi,@function
        .size           _Z13addSequentialPKfS0_Pfi,(.L_x_6 - _Z13addSequentialPKfS0_Pfi)
        .other          _Z13addSequentialPKfS0_Pfi,@"STO_CUDA_ENTRY STV_DEFAULT"
_Z13addSequentialPKfS0_Pfi:
.text._Z13addSequentialPKfS0_Pfi:
[----:B------:R-:W-:Y:S01]  /*0000*/  LDC R1, c[0x0][0x37c] ;  /* 0x0000df00ff017b82 */ /* 0x000fe20000000800 */
[----:B------:R-:W0:Y:S07]  /*0010*/  S2R R0, SR_TID.X ;  /* 0x0000000000007919 */ /* 0x000e2e0000002100 */
[----:B------:R-:W0:Y:S08]  /*0020*/  S2UR UR4, SR_CTAID.X ;  /* 0x00000000000479c3 */ /* 0x000e300000002500 */
[----:B------:R-:W1:Y:S01]  /*0030*/  LDC R2, c[0x0][0x398] ;  /* 0x0000e600ff027b82 */ /* 0x000e620000000800 */
[----:B0-----:R-:W-:-:S04]  /*0040*/  LOP3.LUT P0, RZ, R0, UR4, RZ, 0xfc, !PT ;  /* 0x0000000400ff7c12 */ /* 0x001fc8000f80fcff */
[----:B-1----:R-:W-:-:S13]  /*0050*/  ISETP.LT.OR P0, PT, R2, 0x1, P0 ;  /* 0x000000010200780c */ /* 0x002fda0000701670 */
[----:B------:R-:W-:Y:S05]  /*0060*/  @P0 EXIT ;  /* 0x000000000000094d */ /* 0x000fea0003800000 */
[C---:B------:R-:W-:Y:S01]  /*0070*/  ISETP.GE.U32.AND P1, PT, R2.reuse, 0x10, PT ;  /* 0x000000100200780c */ /* 0x040fe20003f26070 */
[----:B------:R-:W0:Y:S01]  /*0080*/  LDCU.64 UR12, c[0x0][0x358] ;  /* 0x00006b00ff0c77ac */ /* 0x000e220008000a00 */
[----:B------:R-:W-:Y:S01]  /*0090*/  LOP3.LUT R12, R2, 0xf, RZ, 0xc0, !PT ;  /* 0x0000000f020c7812 */ /* 0x000fe200078ec0ff */
[----:B------:R-:W-:-:S03]  /*00a0*/  HFMA2 R0, -RZ, RZ, 0, 0 ;  /* 0x00000000ff007431 */ /* 0x000fc600000001ff */
[----:B------:R-:W-:-:S07]  /*00b0*/  ISETP.NE.AND P0, PT, R12, RZ, PT ;  /* 0x000000ff0c00720c */ /* 0x000fce0003f05270 */
[----:B------:R-:W-:Y:S06]  /*00c0*/  @!P1 BRA `(.L_x_0) ;  /* 0x0000000400789947 */ /* 0x000fec0003800000 */
[----:B------:R-:W1:Y:S01]  /*00d0*/  LDCU.128 UR4, c[0x0][0x380] ;  /* 0x00007000ff0477ac */ /* 0x000e620008000c00 */
[----:B------:R-:W-:Y:S01]  /*00e0*/  LOP3.LUT R0, R2, 0x7ffffff0, RZ, 0xc0, !PT ;  /* 0x7ffffff002007812 */ /* 0x000fe200078ec0ff */
[----:B------:R-:W2:Y:S03]  /*00f0*/  LDCU.64 UR10, c[0x0][0x390] ;  /* 0x00007200ff0a77ac */ /* 0x000ea60008000a00 */
[----:B------:R-:W-:Y:S01]  /*0100*/  IADD3 R3, PT, PT, -R0, RZ, RZ ;  /* 0x000000ff00037210 */ /* 0x000fe20007ffe1ff */
[----:B-1----:R-:W-:Y:S02]  /*0110*/  UIADD3 UR8, UP0, UPT, UR4, 0x20, URZ ;  /* 0x0000002004087890 */ /* 0x002fe4000ff1e0ff */
[----:B------:R-:W-:Y:S02]  /*0120*/  UIADD3 UR6, UP1, UPT, UR6, 0x20, URZ ;  /* 0x0000002006067890 */ /* 0x000fe4000ff3e0ff */
[----:B--2---:R-:W-:-:S02]  /*0130*/  UIADD3 UR4, UP2, UPT, UR10, 0x20, URZ ;  /* 0x000000200a047890 */ /* 0x004fc4000ff5e0ff */
[----:B------:R-:W-:Y:S01]  /*0140*/  UIADD3.X UR9, UPT, UPT, URZ, UR5, URZ, UP0, !UPT ;  /* 0x00000005ff097290 */ /* 0x000fe200087fe4ff */
[----:B------:R-:W-:Y:S01]  /*0150*/  MOV R16, UR8 ;  /* 0x0000000800107c02 */ /* 0x000fe20008000f00 */
[----:B------:R-:W-:Y:S01]  /*0160*/  UIADD3.X UR7, UPT, UPT, URZ, UR7, URZ, UP1, !UPT ;  /* 0x00000007ff077290 */ /* 0x000fe20008ffe4ff */
[----:B------:R-:W-:Y:S01]  /*0170*/  IMAD.U32 R11, RZ, RZ, UR6 ;  /* 0x00000006ff0b7e24 */ /* 0x000fe2000f8e00ff */
[----:B------:R-:W-:Y:S01]  /*0180*/  UIADD3.X UR5, UPT, UPT, URZ, UR11, URZ, UP2, !UPT ;  /* 0x0000000bff057290 */ /* 0x000fe200097fe4ff */
[----:B------:R-:W-:Y:S02]  /*0190*/  MOV R10, UR4 ;  /* 0x00000004000a7c02 */ /* 0x000fe40008000f00 */
[----:B------:R-:W-:Y:S02]  /*01a0*/  MOV R5, UR9 ;  /* 0x0000000900057c02 */ /* 0x000fe40008000f00 */
[----:B------:R-:W-:Y:S01]  /*01b0*/  MOV R14, UR7 ;  /* 0x00000007000e7c02 */ /* 0x000fe20008000f00 */
[----:B------:R-:W-:-:S07]  /*01c0*/  IMAD.U32 R13, RZ, RZ, UR5 ;  /* 0x00000005ff0d7e24 */ /* 0x000fce000f8e00ff */
.L_x_1:
[----:B------:R-:W-:Y:S02]  /*01d0*/  MOV R4, R16 ;  /* 0x0000001000047202 */ /* 0x000fe40000000f00 */
[----:B------:R-:W-:Y:S02]  /*01e0*/  MOV R6, R11 ;  /* 0x0000000b00067202 */ /* 0x000fe40000000f00 */
[----:B------:R-:W-:Y:S01]  /*01f0*/  MOV R7, R14 ;  /* 0x0000000e00077202 */ /* 0x000fe20000000f00 */
[----:B0-2---:R-:W2:Y:S04]  /*0200*/  LDG.E R8, desc[UR12][R4.64+-0x20] ;  /* 0xffffe00c04087981 */ /* 0x005ea8000c1e1900 */
[----:B------:R-:W2:Y:S02]  /*0210*/  LDG.E R9, desc[UR12][R6.64+-0x20] ;  /* 0xffffe00c06097981 */ /* 0x000ea4000c1e1900 */
[----:B--2---:R-:W-:Y:S01]  /*0220*/  FADD R11, R8, R9 ;  /* 0x00000009080b7221 */ /* 0x004fe20000000000 */
[----:B------:R-:W-:Y:S01]  /*0230*/  IMAD.MOV.U32 R8, RZ, RZ, R10 ;  /* 0x000000ffff087224 */ /* 0x000fe200078e000a */
[----:B------:R-:W-:-:S05]  /*0240*/  MOV R9, R13 ;  /* 0x0000000d00097202 */ /* 0x000fca0000000f00 */
[----:B------:R0:W-:Y:S04]  /*0250*/  STG.E desc[UR12][R8.64+-0x20], R11 ;  /* 0xffffe00b08007986 */ /* 0x0001e8000c10190c */
[----:B------:R-:W2:Y:S04]  /*0260*/  LDG.E R10, desc[UR12][R4.64+-0x1c] ;  /* 0xffffe40c040a7981 */ /* 0x000ea8000c1e1900 */
[----:B------:R-:W2:Y:S02]  /*0270*/  LDG.E R13, desc[UR12][R6.64+-0x1c] ;  /* 0xffffe40c060d7981 */ /* 0x000ea4000c1e1900 */
[----:B--2---:R-:W-:-:S05]  /*0280*/  FADD R13, R10, R13 ;  /* 0x0000000d0a0d7221 */ /* 0x004fca0000000000 */
[----:B------:R1:W-:Y:S04]  /*0290*/  STG.E desc[UR12][R8.64+-0x1c], R13 ;  /* 0xffffe40d08007986 */ /* 0x0003e8000c10190c */
[----:B------:R-:W2:Y:S04]  /*02a0*/  LDG.E R10, desc[UR12][R4.64+-0x18] ;  /* 0xffffe80c040a7981 */ /* 0x000ea8000c1e1900 */
[----:B------:R-:W2:Y:S02]  /*02b0*/  LDG.E R15, desc[UR12][R6.64+-0x18] ;  /* 0xffffe80c060f7981 */ /* 0x000ea4000c1e1900 */
[----:B--2---:R-:W-:-:S05]  /*02c0*/  FADD R15, R10, R15 ;  /* 0x0000000f0a0f7221 */ /* 0x004fca0000000000 */
[----:B------:R2:W-:Y:S04]  /*02d0*/  STG.E desc[UR12][R8.64+-0x18], R15 ;  /* 0xffffe80f08007986 */ /* 0x0005e8000c10190c */
[----:B------:R-:W3:Y:S04]  /*02e0*/  LDG.E R10, desc[UR12][R4.64+-0x14] ;  /* 0xffffec0c040a7981 */ /* 0x000ee8000c1e1900 */
[----:B------:R-:W3:Y:S02]  /*02f0*/  LDG.E R17, desc[UR12][R6.64+-0x14] ;  /* 0xffffec0c06117981 */ /* 0x000ee4000c1e1900 */
[----:B---3--:R-:W-:-:S05]  /*0300*/  FADD R17, R10, R17 ;  /* 0x000000110a117221 */ /* 0x008fca0000000000 */
[----:B------:R3:W-:Y:S04]  /*0310*/  STG.E desc[UR12][R8.64+-0x14], R17 ;  /* 0xffffec1108007986 */ /* 0x0007e8000c10190c */
[----:B------:R-:W4:Y:S04]  /*0320*/  LDG.E R10, desc[UR12][R4.64+-0x10] ;  /* 0xfffff00c040a7981 */ /* 0x000f28000c1e1900 */
[----:B0-----:R-:W4:Y:S02]  /*0330*/  LDG.E R11, desc[UR12][R6.64+-0x10] ;  /* 0xfffff00c060b7981 */ /* 0x001f24000c1e1900 */
[----:B----4-:R-:W-:-:S05]  /*0340*/  FADD R11, R10, R11 ;  /* 0x0000000b0a0b7221 */ /* 0x010fca0000000000 */
[----:B------:R0:W-:Y:S04]  /*0350*/  STG.E desc[UR12][R8.64+-0x10], R11 ;  /* 0xfffff00b08007986 */ /* 0x0001e8000c10190c */
[----:B------:R-:W4:Y:S04]  /*0360*/  LDG.E R10, desc[UR12][R4.64+-0xc] ;  /* 0xfffff40c040a7981 */ /* 0x000f28000c1e1900 */
[----:B-1----:R-:W4:Y:S02]  /*0370*/  LDG.E R13, desc[UR12][R6.64+-0xc] ;  /* 0xfffff40c060d7981 */ /* 0x002f24000c1e1900 */
[----:B----4-:R-:W-:-:S05]  /*0380*/  FADD R13, R10, R13 ;  /* 0x0000000d0a0d7221 */ /* 0x010fca0000000000 */
[----:B------:R1:W-:Y:S04]  /*0390*/  STG.E desc[UR12][R8.64+-0xc], R13 ;  /* 0xfffff40d08007986 */ /* 0x0003e8000c10190c */
[----:B------:R-:W4:Y:S04]  /*03a0*/  LDG.E R10, desc[UR12][R4.64+-0x8] ;  /* 0xfffff80c040a7981 */ /* 0x000f28000c1e1900 */
[----:B--2---:R-:W4:Y:S02]  /*03b0*/  LDG.E R15, desc[UR12][R6.64+-0x8] ;  /* 0xfffff80c060f7981 */ /* 0x004f24000c1e1900 */
[----:B----4-:R-:W-:-:S05]  /*03c0*/  FADD R15, R10, R15 ;  /* 0x0000000f0a0f7221 */ /* 0x010fca0000000000 */
[----:B------:R2:W-:Y:S04]  /*03d0*/  STG.E desc[UR12][R8.64+-0x8], R15 ;  /* 0xfffff80f08007986 */ /* 0x0005e8000c10190c */
[----:B------:R-:W4:Y:S04]  /*03e0*/  LDG.E R10, desc[UR12][R4.64+-0x4] ;  /* 0xfffffc0c040a7981 */ /* 0x000f28000c1e1900 */
[----:B---3--:R-:W4:Y:S02]  /*03f0*/  LDG.E R17, desc[UR12][R6.64+-0x4] ;  /* 0xfffffc0c06117981 */ /* 0x008f24000c1e1900 */
[----:B----4-:R-:W-:-:S05]  /*0400*/  FADD R17, R10, R17 ;  /* 0x000000110a117221 */ /* 0x010fca0000000000 */
        /* <DEDUP_REMOVED lines=26> */
[----:B--2---:R-:W4:Y:S01]  /*05b0*/  LDG.E R15, desc[UR12][R6.64+0x18] ;  /* 0x0000180c060f7981 */ /* 0x004f22000c1e1900 */
[----:B------:R-:W-:Y:S01]  /*05c0*/  IADD3 R3, PT, PT, R3, 0x10, RZ ;  /* 0x0000001003037810 */ /* 0x000fe20007ffe0ff */
[----:B----4-:R-:W-:-:S05]  /*05d0*/  FADD R15, R10, R15 ;  /* 0x0000000f0a0f7221 */ /* 0x010fca0000000000 */
[----:B------:R2:W-:Y:S04]  /*05e0*/  STG.E desc[UR12][R8.64+0x18], R15 ;  /* 0x0000180f08007986 */ /* 0x0005e8000c10190c */
[----:B------:R4:W5:Y:S04]  /*05f0*/  LDG.E R10, desc[UR12][R4.64+0x1c] ;  /* 0x00001c0c040a7981 */ /* 0x000968000c1e1900 */
[----:B---3--:R-:W5:Y:S01]  /*0600*/  LDG.E R17, desc[UR12][R6.64+0x1c] ;  /* 0x00001c0c06117981 */ /* 0x008f62000c1e1900 */
[----:B------:R-:W-:Y:S02]  /*0610*/  ISETP.NE.AND P1, PT, R3, RZ, PT ;  /* 0x000000ff0300720c */ /* 0x000fe40003f25270 */
[----:B0-----:R-:W-:-:S02]  /*0620*/  IADD3 R11, P3, PT, R6, 0x40, RZ ;  /* 0x00000040060b7810 */ /* 0x001fc40007f7e0ff */
[----:B------:R-:W-:-:S03]  /*0630*/  IADD3 R16, P2, PT, R4, 0x40, RZ ;  /* 0x0000004004107810 */ /* 0x000fc60007f5e0ff */
[----:B------:R-:W-:Y:S01]  /*0640*/  IMAD.X R14, RZ, RZ, R7, P3 ;  /* 0x000000ffff0e7224 */ /* 0x000fe200018e0607 */
[----:B----4-:R-:W-:Y:S01]  /*0650*/  IADD3.X R5, PT, PT, RZ, R5, RZ, P2, !PT ;  /* 0x00000005ff057210 */ /* 0x010fe200017fe4ff */
[----:B-----5:R-:W-:Y:S01]  /*0660*/  FADD R17, R10, R17 ;  /* 0x000000110a117221 */ /* 0x020fe20000000000 */
[----:B------:R-:W-:-:S04]  /*0670*/  IADD3 R10, P4, PT, R8, 0x40, RZ ;  /* 0x00000040080a7810 */ /* 0x000fc80007f9e0ff */
[----:B------:R2:W-:Y:S01]  /*0680*/  STG.E desc[UR12][R8.64+0x1c], R17 ;  /* 0x00001c1108007986 */ /* 0x0005e2000c10190c */
[----:B-1----:R-:W-:Y:S01]  /*0690*/  IADD3.X R13, PT, PT, RZ, R9, RZ, P4, !PT ;  /* 0x00000009ff0d7210 */ /* 0x002fe200027fe4ff */
[----:B------:R-:W-:Y:S07]  /*06a0*/  @P1 BRA `(.L_x_1) ;  /* 0xfffffff800c81947 */ /* 0x000fee000383ffff */
.L_x_0:
[----:B0-----:R-:W-:Y:S05]  /*06b0*/  @!P0 EXIT ;  /* 0x000000000000894d */ /* 0x001fea0003800000 */
[----:B------:R-:W-:Y:S02]  /*06c0*/  ISETP.GE.U32.AND P0, PT, R12, 0x8, PT ;  /* 0x000000080c00780c */ /* 0x000fe40003f06070 */
[----:B------:R-:W-:-:S04]  /*06d0*/  LOP3.LUT R14, R2, 0x7, RZ, 0xc0, !PT ;  /* 0x00000007020e7812 */ /* 0x000fc800078ec0ff */
[----:B------:R-:W-:-:S07]  /*06e0*/  ISETP.NE.AND P1, PT, R14, RZ, PT ;  /* 0x000000ff0e00720c */ /* 0x000fce0003f25270 */
[----:B------:R-:W-:Y:S06]  /*06f0*/  @!P0 BRA `(.L_x_2) ;  /* 0x00000000009c8947 */ /* 0x000fec0003800000 */
[----:B------:R-:W0:Y:S08]  /*0700*/  LDC.64 R4, c[0x0][0x380] ;  /* 0x0000e000ff047b82 */ /* 0x000e300000000a00 */
[----:B------:R-:W1:Y:S08]  /*0710*/  LDC.64 R6, c[0x0][0x388] ;  /* 0x0000e200ff067b82 */ /* 0x000e700000000a00 */
[----:B--2---:R-:W2:Y:S01]  /*0720*/  LDC.64 R8, c[0x0][0x390] ;  /* 0x0000e400ff087b82 */ /* 0x004ea20000000a00 */
[----:B0-----:R-:W-:-:S05]  /*0730*/  IMAD.WIDE.U32 R4, R0, 0x4, R4 ;  /* 0x0000000400047825 */ /* 0x001fca00078e0004 */
[----:B------:R-:W3:Y:S01]  /*0740*/  LDG.E R3, desc[UR12][R4.64] ;  /* 0x0000000c04037981 */ /* 0x000ee2000c1e1900 */
[----:B-1----:R-:W-:-:S05]  /*0750*/  IMAD.WIDE.U32 R6, R0, 0x4, R6 ;  /* 0x0000000400067825 */ /* 0x002fca00078e0006 */
[----:B------:R-:W3:Y:S01]  /*0760*/  LDG.E R10, desc[UR12][R6.64] ;  /* 0x0000000c060a7981 */ /* 0x000ee2000c1e1900 */
[----:B--2---:R-:W-:-:S04]  /*0770*/  IMAD.WIDE.U32 R8, R0, 0x4, R8 ;  /* 0x0000000400087825 */ /* 0x004fc800078e0008 */
[----:B---3--:R-:W-:-:S05]  /*0780*/  FADD R3, R3, R10 ;  /* 0x0000000a03037221 */ /* 0x008fca0000000000 */
        /* <DEDUP_REMOVED lines=13> */
[----:B0-----:R-:W4:Y:S04]  /*0860*/  LDG.E R3, desc[UR12][R4.64+0x10] ;  /* 0x0000100c04037981 */ /* 0x001f28000c1e1900 */
[----:B------:R-:W4:Y:S02]  /*0870*/  LDG.E R10, desc[UR12][R6.64+0x10] ;  /* 0x0000100c060a7981 */ /* 0x000f24000c1e1900 */
        /* <DEDUP_REMOVED lines=10> */
[----:B------:R-:W2:Y:S04]  /*0920*/  LDG.E R10, desc[UR12][R4.64+0x1c] ;  /* 0x00001c0c040a7981 */ /* 0x000ea8000c1e1900 */
[----:B---3--:R-:W2:Y:S01]  /*0930*/  LDG.E R15, desc[UR12][R6.64+0x1c] ;  /* 0x00001c0c060f7981 */ /* 0x008ea2000c1e1900 */
[----:B------:R-:W-:Y:S01]  /*0940*/  IADD3 R0, PT, PT, R0, 0x8, RZ ;  /* 0x0000000800007810 */ /* 0x000fe20007ffe0ff */
[----:B--2---:R-:W-:-:S05]  /*0950*/  FADD R15, R10, R15 ;  /* 0x0000000f0a0f7221 */ /* 0x004fca0000000000 */
[----:B------:R0:W-:Y:S02]  /*0960*/  STG.E desc[UR12][R8.64+0x1c], R15 ;  /* 0x00001c0f08007986 */ /* 0x0001e4000c10190c */
.L_x_2:
[----:B------:R-:W-:Y:S05]  /*0970*/  @!P1 EXIT ;  /* 0x000000000000994d */ /* 0x000fea0003800000 */
[----:B------:R-:W-:Y:S02]  /*0980*/  ISETP.GE.U32.AND P0, PT, R14, 0x4, PT ;  /* 0x000000040e00780c */ /* 0x000fe40003f06070 */
[----:B------:R-:W-:-:S04]  /*0990*/  LOP3.LUT R2, R2, 0x3, RZ, 0xc0, !PT ;  /* 0x0000000302027812 */ /* 0x000fc800078ec0ff */
[----:B------:R-:W-:-:S07]  /*09a0*/  ISETP.NE.AND P1, PT, R2, RZ, PT ;  /* 0x000000ff0200720c */ /* 0x000fce0003f25270 */
[----:B------:R-:W-:Y:S06]  /*09b0*/  @!P0 BRA `(.L_x_3) ;  /* 0x00000000005c8947 */ /* 0x000fec0003800000 */
[----:B------:R-:W1:Y:S08]  /*09c0*/  LDC.64 R4, c[0x0][0x380] ;  /* 0x0000e000ff047b82 */ /* 0x000e700000000a00 */
[----:B------:R-:W3:Y:S08]  /*09d0*/  LDC.64 R6, c[0x0][0x388] ;  /* 0x0000e200ff067b82 */ /* 0x000ef00000000a00 */
[----:B0-2---:R-:W0:Y:S01]  /*09e0*/  LDC.64 R8, c[0x0][0x390] ;  /* 0x0000e400ff087b82 */ /* 0x005e220000000a00 */
[----:B-1----:R-:W-:-:S05]  /*09f0*/  IMAD.WIDE.U32 R4, R0, 0x4, R4 ;  /* 0x0000000400047825 */ /* 0x002fca00078e0004 */
[----:B------:R-:W2:Y:S01]  /*0a00*/  LDG.E R3, desc[UR12][R4.64] ;  /* 0x0000000c04037981 */ /* 0x000ea2000c1e1900 */
[----:B---3--:R-:W-:-:S05]  /*0a10*/  IMAD.WIDE.U32 R6, R0, 0x4, R6 ;  /* 0x0000000400067825 */ /* 0x008fca00078e0006 */
[----:B------:R-:W2:Y:S01]  /*0a20*/  LDG.E R10, desc[UR12][R6.64] ;  /* 0x0000000c060a7981 */ /* 0x000ea2000c1e1900 */
[----:B0-----:R-:W-:-:S04]  /*0a30*/  IMAD.WIDE.U32 R8, R0, 0x4, R8 ;  /* 0x0000000400087825 */ /* 0x001fc800078e0008 */
[----:B--2---:R-:W-:-:S05]  /*0a40*/  FADD R3, R3, R10 ;  /* 0x0000000a03037221 */ /* 0x004fca0000000000 */
        /* <DEDUP_REMOVED lines=9> */
[----:B------:R-:W2:Y:S04]  /*0ae0*/  LDG.E R10, desc[UR12][R4.64+0xc] ;  /* 0x00000c0c040a7981 */ /* 0x000ea8000c1e1900 */
[----:B------:R-:W2:Y:S01]  /*0af0*/  LDG.E R15, desc[UR12][R6.64+0xc] ;  /* 0x00000c0c060f7981 */ /* 0x000ea2000c1e1900 */
[----:B------:R-:W-:Y:S01]  /*0b00*/  IADD3 R0, PT, PT, R0, 0x4, RZ ;  /* 0x0000000400007810 */ /* 0x000fe20007ffe0ff */
[----:B--2---:R-:W-:-:S05]  /*0b10*/  FADD R15, R10, R15 ;  /* 0x0000000f0a0f7221 */ /* 0x004fca0000000000 */
[----:B------:R1:W-:Y:S02]  /*0b20*/  STG.E desc[UR12][R8.64+0xc], R15 ;  /* 0x00000c0f08007986 */ /* 0x0003e4000c10190c */
.L_x_3:
[----:B------:R-:W-:Y:S05]  /*0b30*/  @!P1 EXIT ;  /* 0x000000000000994d */ /* 0x000fea0003800000 */
[----:B------:R-:W3:Y:S08]  /*0b40*/  LDC.64 R4, c[0x0][0x390] ;  /* 0x0000e400ff047b82 */ /* 0x000ef00000000a00 */
[----:B------:R-:W4:Y:S08]  /*0b50*/  LDC.64 R6, c[0x0][0x388] ;  /* 0x0000e200ff067b82 */ /* 0x000f300000000a00 */
[----:B012---:R-:W0:Y:S01]  /*0b60*/  LDC.64 R8, c[0x0][0x380] ;  /* 0x0000e000ff087b82 */ /* 0x007e220000000a00 */
[----:B---3--:R-:W-:-:S04]  /*0b70*/  IMAD.WIDE.U32 R4, R0, 0x4, R4 ;  /* 0x0000000400047825 */ /* 0x008fc800078e0004 */
[----:B------:R-:W-:Y:S01]  /*0b80*/  IMAD.MOV.U32 R10, RZ, RZ, R4 ;  /* 0x000000ffff0a7224 */ /* 0x000fe200078e0004 */
[----:B------:R-:W-:Y:S01]  /*0b90*/  MOV R13, R5 ;  /* 0x00000005000d7202 */ /* 0x000fe20000000f00 */
[----:B----4-:R-:W-:-:S05]  /*0ba0*/  IMAD.WIDE.U32 R6, R0, 0x4, R6 ;  /* 0x0000000400067825 */ /* 0x010fca00078e0006 */
[----:B------:R-:W-:Y:S01]  /*0bb0*/  MOV R11, R7 ;  /* 0x00000007000b7202 */ /* 0x000fe20000000f00 */
[----:B0-----:R-:W-:Y:S01]  /*0bc0*/  IMAD.WIDE.U32 R8, R0, 0x4, R8 ;  /* 0x0000000400087825 */ /* 0x001fe200078e0008 */
[----:B------:R-:W-:-:S07]  /*0bd0*/  IADD3 R0, PT, PT, -R2, RZ, RZ ;  /* 0x000000ff02007210 */ /* 0x000fce0007ffe1ff */
.L_x_4:
[----:B0-----:R-:W-:Y:S01]  /*0be0*/  IMAD.MOV.U32 R2, RZ, RZ, R8 ;  /* 0x000000ffff027224 */ /* 0x001fe200078e0008 */
[----:B------:R-:W-:Y:S02]  /*0bf0*/  MOV R5, R11 ;  /* 0x0000000b00057202 */ /* 0x000fe40000000f00 */
[----:B------:R-:W-:Y:S02]  /*0c00*/  MOV R3, R9 ;  /* 0x0000000900037202 */ /* 0x000fe40000000f00 */
[----:B------:R-:W-:-:S03]  /*0c10*/  MOV R4, R6 ;  /* 0x0000000600047202 */ /* 0x000fc60000000f00 */
[----:B------:R0:W2:Y:S04]  /*0c20*/  LDG.E R2, desc[UR12][R2.64] ;  /* 0x0000000c02027981 */ /* 0x0000a8000c1e1900 */
[----:B------:R-:W2:Y:S01]  /*0c30*/  LDG.E R5, desc[UR12][R4.64] ;  /* 0x0000000c04057981 */ /* 0x000ea2000c1e1900 */
[----:B------:R-:W-:Y:S02]  /*0c40*/  IADD3 R0, PT, PT, R0, 0x1, RZ ;  /* 0x0000000100007810 */ /* 0x000fe40007ffe0ff */
[----:B------:R-:W-:Y:S02]  /*0c50*/  IADD3 R6, P2, PT, R6, 0x4, RZ ;  /* 0x0000000406067810 */ /* 0x000fe40007f5e0ff */
[----:B------:R-:W-:Y:S01]  /*0c60*/  ISETP.NE.AND P0, PT, R0, RZ, PT ;  /* 0x000000ff0000720c */ /* 0x000fe20003f05270 */
[----:B0-----:R-:W-:Y:S01]  /*0c70*/  IMAD.MOV.U32 R3, RZ, RZ, R13 ;  /* 0x000000ffff037224 */ /* 0x001fe200078e000d */
[----:B------:R-:W-:-:S02]  /*0c80*/  IADD3 R8, P3, PT, R8, 0x4, RZ ;  /* 0x0000000408087810 */ /* 0x000fc40007f7e0ff */
[----:B------:R-:W-:Y:S02]  /*0c90*/  IADD3.X R11, PT, PT, RZ, R11, RZ, P2, !PT ;  /* 0x0000000bff0b7210 */ /* 0x000fe400017fe4ff */
[----:B------:R-:W-:Y:S01]  /*0ca0*/  IADD3.X R9, PT, PT, RZ, R9, RZ, P3, !PT ;  /* 0x00000009ff097210 */ /* 0x000fe20001ffe4ff */
[----:B--2---:R-:W-:Y:S01]  /*0cb0*/  FADD R7, R2, R5 ;  /* 0x0000000502077221 */ /* 0x004fe20000000000 */
[----:B------:R-:W-:Y:S02]  /*0cc0*/  MOV R2, R10 ;  /* 0x0000000a00027202 */ /* 0x000fe40000000f00 */
[----:B------:R-:W-:-:S03]  /*0cd0*/  IADD3 R10, P1, PT, R10, 0x4, RZ ;  /* 0x000000040a0a7810 */ /* 0x000fc60007f3e0ff */
[----:B------:R0:W-:Y:S01]  /*0ce0*/  STG.E desc[UR12][R2.64], R7 ;  /* 0x0000000702007986 */ /* 0x0001e2000c10190c */
[----:B------:R-:W-:Y:S01]  /*0cf0*/  IADD3.X R13, PT, PT, RZ, R13, RZ, P1, !PT ;  /* 0x0000000dff0d7210 */ /* 0x000fe20000ffe4ff */
[----:B------:R-:W-:Y:S08]  /*0d00*/  @P0 BRA `(.L_x_4) ;  /* 0xfffffffc00b40947 */ /* 0x000ff0000383ffff */
[----:B------:R-:W-:Y:S05]  /*0d10*/  EXIT ;  /* 0x000000000000794d */ /* 0x000fea0003800000 */
.L_x_5:
[----:B------:R-:W-:-:S00]  /*0d20*/  BRA `(.L_x_5) ;  /* 0xfffffffc00fc7947 */ /* 0x000fc0000383ffff */
[----:B------:R-:W-:-:S00]  /*0d30*/  NOP ;  /* 0x0000000000007918 */ /* 0x000fc00000000000 */
        /* <DEDUP_REMOVED lines=12> */
.L_x_6:


//--------------------- .nv.shared.reserved.0     --------------------------
	.section	.nv.shared.reserved.0,"aw",@nobits
	.weak		__nv_reservedSMEM_offset_0_alias
	.size		__nv_reservedSMEM_offset_0_alias, 0, 64
	.other		__nv_reservedSMEM_offset_0_alias,@"STO_CUDA_RESERVED_SHARED STV_DEFAULT"
__nv_reservedSMEM_offset_0_alias:
	.zero		0
	.zero		64


//--------------------- .nv.constant0._Z13addSequentialPKfS0_Pfi --------------------------
	.section	.nv.constant0._Z13addSequentialPKfS0_Pfi,"a",@progbits
	.sectionflags	@""
	.align	4
.nv.constant0._Z13addSequentialPKfS0_Pfi:
	.zero		924


//--------------------- SYMBOLS --------------------------

	.type		.nv.reservedSmem.offset0,@object
	.size		.nv.reservedSmem.offset0,0x4
